//
// Generated by NVIDIA NVVM Compiler
//
// Compiler Build ID: CL-36424714
// Cuda compilation tools, release 13.0, V13.0.88
// Based on NVVM 20.0.0
//

.version 9.0
.target sm_100
.address_size 64

	// .globl	_Z14crossAddKernelPf

.visible .entry _Z14crossAddKernelPf(
	.param .u64 .ptr .align 1 _Z14crossAddKernelPf_param_0
)
{
	.reg .pred 	%p<4>;
	.reg .b32 	%r<9>;
	.reg .b32 	%f<4>;
	.reg .b64 	%rd<7>;

	ld.param.u64 	%rd2, [_Z14crossAddKernelPf_param_0];
	mov.u32 	%r1, %ntid.x;
	setp.lt.u32 	%p1, %r1, 2;
	@%p1 bra 	$L__BB0_5;
	mov.u32 	%r2, %tid.x;
	cvta.to.global.u64 	%rd3, %rd2;
	mul.wide.u32 	%rd4, %r2, 4;
	add.s64 	%rd1, %rd3, %rd4;
	mov.b32 	%r8, 1;
$L__BB0_2:
	shl.b32 	%r4, %r8, 1;
	add.s32 	%r6, %r4, -1;
	and.b32  	%r7, %r6, %r2;
	setp.ne.s32 	%p2, %r7, 0;
	@%p2 bra 	$L__BB0_4;
	mul.wide.s32 	%rd5, %r8, 4;
	add.s64 	%rd6, %rd1, %rd5;
	ld.global.f32 	%f1, [%rd6];
	ld.global.f32 	%f2, [%rd1];
	add.f32 	%f3, %f1, %f2;
	st.global.f32 	[%rd1], %f3;
$L__BB0_4:
	bar.sync 	0;
	setp.lt.u32 	%p3, %r4, %r1;
	mov.u32 	%r8, %r4;
	@%p3 bra 	$L__BB0_2;
$L__BB0_5:
	ret;

}
	// .globl	_Z14interAddKernelPf
.visible .entry _Z14interAddKernelPf(
	.param .u64 .ptr .align 1 _Z14interAddKernelPf_param_0
)
{
	.reg .pred 	%p<4>;
	.reg .b32 	%r<6>;
	.reg .b32 	%f<4>;
	.reg .b64 	%rd<7>;

	ld.param.u64 	%rd2, [_Z14interAddKernelPf_param_0];
	mov.u32 	%r5, %ntid.x;
	setp.lt.u32 	%p1, %r5, 2;
	@%p1 bra 	$L__BB1_5;
	mov.u32 	%r2, %tid.x;
	cvta.to.global.u64 	%rd3, %rd2;
	mul.wide.u32 	%rd4, %r2, 4;
	add.s64 	%rd1, %rd3, %rd4;
$L__BB1_2:
	shr.u32 	%r4, %r5, 1;
	setp.ge.u32 	%p2, %r2, %r4;
	@%p2 bra 	$L__BB1_4;
	mul.wide.u32 	%rd5, %r4, 4;
	add.s64 	%rd6, %rd1, %rd5;
	ld.global.f32 	%f1, [%rd6];
	ld.global.f32 	%f2, [%rd1];
	add.f32 	%f3, %f1, %f2;
	st.global.f32 	[%rd1], %f3;
$L__BB1_4:
	bar.sync 	0;
	setp.gt.u32 	%p3, %r5, 3;
	mov.u32 	%r5, %r4;
	@%p3 bra 	$L__BB1_2;
$L__BB1_5:
	ret;

}


// ===== COMPILED SASS (sm_100) =====

	.target	sm_100

	.elftype	@"ET_EXEC"


//--------------------- .note.nv.tkinfo           --------------------------
	.section	.note.nv.tkinfo,"",@"SHT_NOTE"
	.sectionflags	@"SHF_NOTE_NV_TKINFO"
	.tkinfo
        /*0018*/ 	.word	0x00000002
        /*0030*/ 	.string	""
        /*0030*/ 	.string	"ptxas"
        /*0030*/ 	.string	"Cuda compilation tools, release 13.0, V13.0.88"
        /*0030*/ 	.string	"Build cuda_13.0.r13.0/compiler.36424714_0"
        /*0030*/ 	.string	"-arch sm_100 -m 64 "



//--------------------- .note.nv.cuinfo           --------------------------
	.section	.note.nv.cuinfo,"",@"SHT_NOTE"
	.sectionflags	@"SHF_NOTE_NV_CUINFO"
        /*0018*/ 	.short	0x0002
        /*001a*/ 	.short	0x0064
        /*001c*/ 	.short	0x0082
	.zero		2


//--------------------- .nv.info                  --------------------------
	.section	.nv.info,"",@"SHT_CUDA_INFO"
	.align	4


	//----- nvinfo : EIATTR_REGCOUNT
	.align		4
        /*0000*/ 	.byte	0x04, 0x2f
        /*0002*/ 	.short	(.L_1 - .L_0)
	.align		4
.L_0:
        /*0004*/ 	.word	index@(_Z14crossAddKernelPf)
        /*0008*/ 	.word	0x0000000e


	//----- nvinfo : EIATTR_FRAME_SIZE
	.align		4
.L_1:
        /*000c*/ 	.byte	0x04, 0x11
        /*000e*/ 	.short	(.L_3 - .L_2)
	.align		4
.L_2:
        /*0010*/ 	.word	index@(_Z14crossAddKernelPf)
        /*0014*/ 	.word	0x00000000


	//----- nvinfo : EIATTR_REGCOUNT
	.align		4
.L_3:
        /*0018*/ 	.byte	0x04, 0x2f
        /*001a*/ 	.short	(.L_5 - .L_4)
	.align		4
.L_4:
        /*001c*/ 	.word	index@(_Z14interAddKernelPf)
        /*0020*/ 	.word	0x0000000c


	//----- nvinfo : EIATTR_FRAME_SIZE
	.align		4
.L_5:
        /*0024*/ 	.byte	0x04, 0x11
        /*0026*/ 	.short	(.L_7 - .L_6)
	.align		4
.L_6:
        /*0028*/ 	.word	index@(_Z14interAddKernelPf)
        /*002c*/ 	.word	0x00000000


	//----- nvinfo : EIATTR_MIN_STACK_SIZE
	.align		4
.L_7:
        /*0030*/ 	.byte	0x04, 0x12
        /*0032*/ 	.short	(.L_9 - .L_8)
	.align		4
.L_8:
        /*0034*/ 	.word	index@(_Z14interAddKernelPf)
        /*0038*/ 	.word	0x00000000


	//----- nvinfo : EIATTR_MIN_STACK_SIZE
	.align		4
.L_9:
        /*003c*/ 	.byte	0x04, 0x12
        /*003e*/ 	.short	(.L_11 - .L_10)
	.align		4
.L_10:
        /*0040*/ 	.word	index@(_Z14crossAddKernelPf)
        /*0044*/ 	.word	0x00000000
.L_11:


//--------------------- .nv.compat                --------------------------
	.section	.nv.compat,"",@"SHT_CUDA_COMPAT_INFO"
	.align	4
        /*0000*/ 	.byte	0x02, 0x09, 0x00, 0x00, 0x02, 0x02, 0x01, 0x00, 0x02, 0x05, 0x05, 0x00, 0x03, 0x07, 0x01, 0x01
        /*0010*/ 	.byte	0x02, 0x03, 0x00, 0x00, 0x02, 0x06, 0x01, 0x00, 0x04, 0x0b, 0x08, 0x00, 0x09, 0x00, 0x00, 0x00
        /*0020*/ 	.byte	0x00, 0x00, 0x00, 0x00


//--------------------- .nv.info._Z14interAddKernelPf --------------------------
	.section	.nv.info._Z14interAddKernelPf,"",@"SHT_CUDA_INFO"
	.sectionflags	@""
	.align	4


	//----- nvinfo : EIATTR_CUDA_API_VERSION
	.align		4
        /*0000*/ 	.byte	0x04, 0x37
        /*0002*/ 	.short	(.L_13 - .L_12)
.L_12:
        /*0004*/ 	.word	0x00000082


	//----- nvinfo : EIATTR_KPARAM_INFO
	.align		4
.L_13:
        /*0008*/ 	.byte	0x04, 0x17
        /*000a*/ 	.short	(.L_15 - .L_14)
.L_14:
        /*000c*/ 	.word	0x00000000
        /*0010*/ 	.short	0x0000
        /*0012*/ 	.short	0x0000
        /*0014*/ 	.byte	0x00, 0xf5, 0x21, 0x00


	//----- nvinfo : EIATTR_SPARSE_MMA_MASK
	.align		4
.L_15:
        /*0018*/ 	.byte	0x03, 0x50
        /*001a*/ 	.short	0x0000


	//----- nvinfo : EIATTR_MAXREG_COUNT
	.align		4
        /*001c*/ 	.byte	0x03, 0x1b
        /*001e*/ 	.short	0x00ff


	//----- nvinfo : EIATTR_NUM_BARRIERS
	.align		4
        /*0020*/ 	.byte	0x02, 0x4c
        /*0022*/ 	.byte	0x01
	.zero		1


	//----- nvinfo : EIATTR_MERCURY_ISA_VERSION
	.align		4
        /*0024*/ 	.byte	0x03, 0x5f
        /*0026*/ 	.short	0x0101


	//----- nvinfo : EIATTR_VRC_CTA_INIT_COUNT
	.align		4
        /*0028*/ 	.byte	0x02, 0x4a
	.zero		1
	.zero		1


	//----- nvinfo : EIATTR_EXIT_INSTR_OFFSETS
	.align		4
        /*002c*/ 	.byte	0x04, 0x1c
        /*002e*/ 	.short	(.L_17 - .L_16)


	//   ....[0]....
.L_16:
        /*0030*/ 	.word	0x00000030


	//   ....[1]....
        /*0034*/ 	.word	0x00000160


	//----- nvinfo : EIATTR_CRS_STACK_SIZE
	.align		4
.L_17:
        /*0038*/ 	.byte	0x04, 0x1e
        /*003a*/ 	.short	(.L_19 - .L_18)
.L_18:
        /*003c*/ 	.word	0x00000000


	//----- nvinfo : EIATTR_CBANK_PARAM_SIZE
	.align		4
.L_19:
        /*0040*/ 	.byte	0x03, 0x19
        /*0042*/ 	.short	0x0008


	//----- nvinfo : EIATTR_PARAM_CBANK
	.align		4
        /*0044*/ 	.byte	0x04, 0x0a
        /*0046*/ 	.short	(.L_21 - .L_20)
	.align		4
.L_20:
        /*0048*/ 	.word	index@(.nv.constant0._Z14interAddKernelPf)
        /*004c*/ 	.short	0x0380
        /*004e*/ 	.short	0x0008


	//----- nvinfo : EIATTR_SW_WAR
	.align		4
.L_21:
        /*0050*/ 	.byte	0x04, 0x36
        /*0052*/ 	.short	(.L_23 - .L_22)
.L_22:
        /*0054*/ 	.word	0x00000008
.L_23:


//--------------------- .nv.info._Z14crossAddKernelPf --------------------------
	.section	.nv.info._Z14crossAddKernelPf,"",@"SHT_CUDA_INFO"
	.sectionflags	@""
	.align	4


	//----- nvinfo : EIATTR_CUDA_API_VERSION
	.align		4
        /*0000*/ 	.byte	0x04, 0x37
        /*0002*/ 	.short	(.L_25 - .L_24)
.L_24:
        /*0004*/ 	.word	0x00000082


	//----- nvinfo : EIATTR_KPARAM_INFO
	.align		4
.L_25:
        /*0008*/ 	.byte	0x04, 0x17
        /*000a*/ 	.short	(.L_27 - .L_26)
.L_26:
        /*000c*/ 	.word	0x00000000
        /*0010*/ 	.short	0x0000
        /*0012*/ 	.short	0x0000
        /*0014*/ 	.byte	0x00, 0xf5, 0x21, 0x00


	//----- nvinfo : EIATTR_SPARSE_MMA_MASK
	.align		4
.L_27:
        /*0018*/ 	.byte	0x03, 0x50
        /*001a*/ 	.short	0x0000


	//----- nvinfo : EIATTR_MAXREG_COUNT
	.align		4
        /*001c*/ 	.byte	0x03, 0x1b
        /*001e*/ 	.short	0x00ff


	//----- nvinfo : EIATTR_NUM_BARRIERS
	.align		4
        /*0020*/ 	.byte	0x02, 0x4c
        /*0022*/ 	.byte	0x01
	.zero		1


	//----- nvinfo : EIATTR_MERCURY_ISA_VERSION
	.align		4
        /*0024*/ 	.byte	0x03, 0x5f
        /*0026*/ 	.short	0x0101


	//----- nvinfo : EIATTR_VRC_CTA_INIT_COUNT
	.align		4
        /*0028*/ 	.byte	0x02, 0x4a
	.zero		1
	.zero		1


	//----- nvinfo : EIATTR_EXIT_INSTR_OFFSETS
	.align		4
        /*002c*/ 	.byte	0x04, 0x1c
        /*002e*/ 	.short	(.L_29 - .L_28)


	//   ....[0]....
.L_28:
        /*0030*/ 	.word	0x00000030


	//   ....[1]....
        /*0034*/ 	.word	0x00000180


	//----- nvinfo : EIATTR_CRS_STACK_SIZE
	.align		4
.L_29:
        /*0038*/ 	.byte	0x04, 0x1e
        /*003a*/ 	.short	(.L_31 - .L_30)
.L_30:
        /*003c*/ 	.word	0x00000000


	//----- nvinfo : EIATTR_CBANK_PARAM_SIZE
	.align		4
.L_31:
        /*0040*/ 	.byte	0x03, 0x19
        /*0042*/ 	.short	0x0008


	//----- nvinfo : EIATTR_PARAM_CBANK
	.align		4
        /*0044*/ 	.byte	0x04, 0x0a
        /*0046*/ 	.short	(.L_33 - .L_32)
	.align		4
.L_32:
        /*0048*/ 	.word	index@(.nv.constant0._Z14crossAddKernelPf)
        /*004c*/ 	.short	0x0380
        /*004e*/ 	.short	0x0008


	//----- nvinfo : EIATTR_SW_WAR
	.align		4
.L_33:
        /*0050*/ 	.byte	0x04, 0x36
        /*0052*/ 	.short	(.L_35 - .L_34)
.L_34:
        /*0054*/ 	.word	0x00000008
.L_35:


//--------------------- .nv.callgraph             --------------------------
	.section	.nv.callgraph,"",@"SHT_CUDA_CALLGRAPH"
	.align	4
	.sectionentsize	8
	.align		4
        /*0000*/ 	.word	0x00000000
	.align		4
        /*0004*/ 	.word	0xffffffff
	.align		4
        /*0008*/ 	.word	0x00000000
	.align		4
        /*000c*/ 	.word	0xfffffffe
	.align		4
        /*0010*/ 	.word	0x00000000
	.align		4
        /*0014*/ 	.word	0xfffffffd
	.align		4
        /*0018*/ 	.word	0x00000000
	.align		4
        /*001c*/ 	.word	0xfffffffc


//--------------------- .text._Z14interAddKernelPf --------------------------
	.section	.text._Z14interAddKernelPf,"ax",@progbits
	.align	128
        .global         _Z14interAddKernelPf
        .type           _Z14interAddKernelPf,@function
        .size           _Z14interAddKernelPf,(.L_x_8 - _Z14interAddKernelPf)
        .other          _Z14interAddKernelPf,@"STO_CUDA_ENTRY STV_DEFAULT"
_Z14interAddKernelPf:
.text._Z14interAddKernelPf:
[----:B------:R-:W-:Y:S08]  /*0000*/  LDC R1, c[0x0][0x37c] ;  /* 0x0000df00ff017b82 */ /* 0x000ff00000000800 */
[----:B------:R-:W0:Y:S02]  /*0010*/  LDC R0, c[0x0][0x360] ;  /* 0x0000d800ff007b82 */ /* 0x000e240000000800 */
[----:B0-----:R-:W-:-:S13]  /*0020*/  ISETP.GE.U32.AND P0, PT, R0, 0x2, PT ;  /* 0x000000020000780c */ /* 0x001fda0003f06070 */
[----:B------:R-:W-:Y:S05]  /*0030*/  @!P0 EXIT ;  /* 0x000000000000894d */ /* 0x000fea0003800000 */
[----:B------:R-:W0:Y:S01]  /*0040*/  S2R R9, SR_TID.X ;  /* 0x0000000000097919 */ /* 0x000e220000002100 */
[----:B------:R-:W0:Y:S01]  /*0050*/  LDC.64 R2, c[0x0][0x380] ;  /* 0x0000e000ff027b82 */ /* 0x000e220000000a00 */
[----:B------:R-:W1:Y:S02]  /*0060*/  LDCU.64 UR4, c[0x0][0x358] ;  /* 0x00006b00ff0477ac */ /* 0x000e640008000a00 */
[----:B01----:R-:W-:-:S07]  /*0070*/  IMAD.WIDE.U32 R2, R9, 0x4, R2 ;  /* 0x0000000409027825 */ /* 0x003fce00078e0002 */
.L_x_2:
[----:B------:R-:W-:Y:S01]  /*0080*/  SHF.R.U32.HI R6, RZ, 0x1, R0 ;  /* 0x00000001ff067819 */ /* 0x000fe20000011600 */
[----:B------:R-:W-:Y:S03]  /*0090*/  BSSY.RECONVERGENT B0, `(.L_x_0) ;  /* 0x0000008000007945 */ /* 0x000fe60003800200 */
[----:B------:R-:W-:-:S13]  /*00a0*/  ISETP.GE.U32.AND P0, PT, R9, R6, PT ;  /* 0x000000060900720c */ /* 0x000fda0003f06070 */
[----:B0-----:R-:W-:Y:S05]  /*00b0*/  @P0 BRA `(.L_x_1) ;  /* 0x0000000000140947 */ /* 0x001fea0003800000 */
[----:B------:R-:W-:Y:S01]  /*00c0*/  IMAD.WIDE.U32 R4, R6, 0x4, R2 ;  /* 0x0000000406047825 */ /* 0x000fe200078e0002 */
[----:B------:R-:W2:Y:S05]  /*00d0*/  LDG.E R7, desc[UR4][R2.64] ;  /* 0x0000000402077981 */ /* 0x000eaa000c1e1900 */
[----:B------:R-:W2:Y:S02]  /*00e0*/  LDG.E R4, desc[UR4][R4.64] ;  /* 0x0000000404047981 */ /* 0x000ea4000c1e1900 */
[----:B--2---:R-:W-:-:S05]  /*00f0*/  FADD R7, R4, R7 ;  /* 0x0000000704077221 */ /* 0x004fca0000000000 */
[----:B------:R0:W-:Y:S02]  /*0100*/  STG.E desc[UR4][R2.64], R7 ;  /* 0x0000000702007986 */ /* 0x0001e4000c101904 */
.L_x_1:
[----:B------:R-:W-:Y:S05]  /*0110*/  BSYNC.RECONVERGENT B0 ;  /* 0x0000000000007941 */ /* 0x000fea0003800200 */
.L_x_0:
[----:B------:R-:W-:Y:S01]  /*0120*/  BAR.SYNC.DEFER_BLOCKING 0x0 ;  /* 0x0000000000007b1d */ /* 0x000fe20000010000 */
[----:B------:R-:W-:Y:S02]  /*0130*/  ISETP.GT.U32.AND P0, PT, R0, 0x3, PT ;  /* 0x000000030000780c */ /* 0x000fe40003f04070 */
[----:B------:R-:W-:-:S11]  /*0140*/  MOV R0, R6 ;  /* 0x0000000600007202 */ /* 0x000fd60000000f00 */
[----:B------:R-:W-:Y:S05]  /*0150*/  @P0 BRA `(.L_x_2) ;  /* 0xfffffffc00c80947 */ /* 0x000fea000383ffff */
[----:B------:R-:W-:Y:S05]  /*0160*/  EXIT ;  /* 0x000000000000794d */ /* 0x000fea0003800000 */
.L_x_3:
[----:B------:R-:W-:-:S00]  /*0170*/  BRA `(.L_x_3) ;  /* 0xfffffffc00fc7947 */ /* 0x000fc0000383ffff */
[----:B------:R-:W-:-:S00]  /*0180*/  NOP ;  /* 0x0000000000007918 */ /* 0x000fc00000000000 */
[----:B------:R-:W-:-:S00]  /*0190*/  NOP ;  /* 0x0000000000007918 */ /* 0x000fc00000000000 */
[----:B------:R-:W-:-:S00]  /*01a0*/  NOP ;  /* 0x0000000000007918 */ /* 0x000fc00000000000 */
[----:B------:R-:W-:-:S00]  /*01b0*/  NOP ;  /* 0x0000000000007918 */ /* 0x000fc00000000000 */
[----:B------:R-:W-:-:S00]  /*01c0*/  NOP ;  /* 0x0000000000007918 */ /* 0x000fc00000000000 */
[----:B------:R-:W-:-:S00]  /*01d0*/  NOP ;  /* 0x0000000000007918 */ /* 0x000fc00000000000 */
[----:B------:R-:W-:-:S00]  /*01e0*/  NOP ;  /* 0x0000000000007918 */ /* 0x000fc00000000000 */
[----:B------:R-:W-:-:S00]  /*01f0*/  NOP ;  /* 0x0000000000007918 */ /* 0x000fc00000000000 */
.L_x_8:


//--------------------- .text._Z14crossAddKernelPf --------------------------
	.section	.text._Z14crossAddKernelPf,"ax",@progbits
	.align	128
        .global         _Z14crossAddKernelPf
        .type           _Z14crossAddKernelPf,@function
        .size           _Z14crossAddKernelPf,(.L_x_9 - _Z14crossAddKernelPf)
        .other          _Z14crossAddKernelPf,@"STO_CUDA_ENTRY STV_DEFAULT"
_Z14crossAddKernelPf:
.text._Z14crossAddKernelPf:
[----:B------:R-:W-:Y:S08]  /*0000*/  LDC R1, c[0x0][0x37c] ;  /* 0x0000df00ff017b82 */ /* 0x000ff00000000800 */
[----:B------:R-:W0:Y:S02]  /*0010*/  LDC R6, c[0x0][0x360] ;  /* 0x0000d800ff067b82 */ /* 0x000e240000000800 */
[----:B0-----:R-:W-:-:S13]  /*0020*/  ISETP.GE.U32.AND P0, PT, R6, 0x2, PT ;  /* 0x000000020600780c */ /* 0x001fda0003f06070 */
[----:B------:R-:W-:Y:S05]  /*0030*/  @!P0 EXIT ;  /* 0x000000000000894d */ /* 0x000fea0003800000 */
[----:B------:R-:W0:Y:S01]  /*0040*/  S2R R9, SR_TID.X ;  /* 0x0000000000097919 */ /* 0x000e220000002100 */
[----:B------:R-:W0:Y:S01]  /*0050*/  LDC.64 R2, c[0x0][0x380] ;  /* 0x0000e000ff027b82 */ /* 0x000e220000000a00 */
[----:B------:R-:W-:Y:S01]  /*0060*/  IMAD.MOV.U32 R5, RZ, RZ, 0x1 ;  /* 0x00000001ff057424 */ /* 0x000fe200078e00ff */
[----:B------:R-:W1:Y:S02]  /*0070*/  LDCU.64 UR4, c[0x0][0x358] ;  /* 0x00006b00ff0477ac */ /* 0x000e640008000a00 */
[----:B01----:R-:W-:-:S07]  /*0080*/  IMAD.WIDE.U32 R2, R9, 0x4, R2 ;  /* 0x0000000409027825 */ /* 0x003fce00078e0002 */
.L_x_6:
[----:B------:R-:W-:Y:S01]  /*0090*/  IMAD.SHL.U32 R11, R5, 0x2, RZ ;  /* 0x00000002050b7824 */ /* 0x000fe200078e00ff */
[----:B------:R-:W-:Y:S04]  /*00a0*/  BSSY.RECONVERGENT B0, `(.L_x_4) ;  /* 0x0000009000007945 */ /* 0x000fe80003800200 */
[----:B------:R-:W-:-:S04]  /*00b0*/  IADD3 R0, PT, PT, R11, -0x1, RZ ;  /* 0xffffffff0b007810 */ /* 0x000fc80007ffe0ff */
[----:B------:R-:W-:-:S13]  /*00c0*/  LOP3.LUT P0, RZ, R0, R9, RZ, 0xc0, !PT ;  /* 0x0000000900ff7212 */ /* 0x000fda000780c0ff */
[----:B0-----:R-:W-:Y:S05]  /*00d0*/  @P0 BRA `(.L_x_5) ;  /* 0x0000000000140947 */ /* 0x001fea0003800000 */
[----:B------:R-:W-:Y:S01]  /*00e0*/  IMAD.WIDE R4, R5, 0x4, R2 ;  /* 0x0000000405047825 */ /* 0x000fe200078e0202 */
[----:B------:R-:W2:Y:S05]  /*00f0*/  LDG.E R7, desc[UR4][R2.64] ;  /* 0x0000000402077981 */ /* 0x000eaa000c1e1900 */
[----:B------:R-:W2:Y:S02]  /*0100*/  LDG.E R4, desc[UR4][R4.64] ;  /* 0x0000000404047981 */ /* 0x000ea4000c1e1900 */
[----:B--2---:R-:W-:-:S05]  /*0110*/  FADD R7, R4, R7 ;  /* 0x0000000704077221 */ /* 0x004fca0000000000 */
[----:B------:R0:W-:Y:S02]  /*0120*/  STG.E desc[UR4][R2.64], R7 ;  /* 0x0000000702007986 */ /* 0x0001e4000c101904 */
.L_x_5:
[----:B------:R-:W-:Y:S05]  /*0130*/  BSYNC.RECONVERGENT B0 ;  /* 0x0000000000007941 */ /* 0x000fea0003800200 */
.L_x_4:
[----:B------:R-:W-:Y:S01]  /*0140*/  BAR.SYNC.DEFER_BLOCKING 0x0 ;  /* 0x0000000000007b1d */ /* 0x000fe20000010000 */
[----:B------:R-:W-:Y:S02]  /*0150*/  ISETP.GE.U32.AND P0, PT, R11, R6, PT ;  /* 0x000000060b00720c */ /* 0x000fe40003f06070 */
[----:B------:R-:W-:-:S11]  /*0160*/  MOV R5, R11 ;  /* 0x0000000b00057202 */ /* 0x000fd60000000f00 */
[----:B------:R-:W-:Y:S05]  /*0170*/  @!P0 BRA `(.L_x_6) ;  /* 0xfffffffc00c48947 */ /* 0x000fea000383ffff */
[----:B------:R-:W-:Y:S05]  /*0180*/  EXIT ;  /* 0x000000000000794d */ /* 0x000fea0003800000 */
.L_x_7:
        /* <DEDUP_REMOVED lines=15> */
.L_x_9:


//--------------------- .nv.shared.reserved.0     --------------------------
	.section	.nv.shared.reserved.0,"aw",@nobits
	.weak		__nv_reservedSMEM_offset_0_alias
	.size		__nv_reservedSMEM_offset_0_alias, 0, 64
	.other		__nv_reservedSMEM_offset_0_alias,@"STO_CUDA_RESERVED_SHARED STV_DEFAULT"
__nv_reservedSMEM_offset_0_alias:
	.zero		0
	.zero		64


//--------------------- .nv.constant0._Z14interAddKernelPf --------------------------
	.section	.nv.constant0._Z14interAddKernelPf,"a",@progbits
	.sectionflags	@""
	.align	4
.nv.constant0._Z14interAddKernelPf:
	.zero		904


//--------------------- .nv.constant0._Z14crossAddKernelPf --------------------------
	.section	.nv.constant0._Z14crossAddKernelPf,"a",@progbits
	.sectionflags	@""
	.align	4
.nv.constant0._Z14crossAddKernelPf:
	.zero		904


//--------------------- SYMBOLS --------------------------

	.type		.nv.reservedSmem.offset0,@object
	.size		.nv.reservedSmem.offset0,0x4
